//
// Generated by NVIDIA NVVM Compiler
//
// Compiler Build ID: CL-36424714
// Cuda compilation tools, release 13.0, V13.0.88
// Based on NVVM 20.0.0
//

.version 9.0
.target sm_100
.address_size 64

	// .globl	_Z10cuda_hellov
.extern .func  (.param .b32 func_retval0) vprintf
(
	.param .b64 vprintf_param_0,
	.param .b64 vprintf_param_1
)
;
.global .align 1 .b8 $str[23] = {72, 101, 108, 108, 111, 32, 87, 111, 114, 108, 100, 32, 102, 114, 111, 109, 32, 71, 80, 85, 33, 10};

.visible .entry _Z10cuda_hellov()
{
	.reg .b32 	%r<3>;
	.reg .b64 	%rd<3>;

	mov.u64 	%rd1, $str;
	cvta.global.u64 	%rd2, %rd1;
	{ // callseq 0, 0
	.param .b64 param0;
	st.param.b64 	[param0], %rd2;
	.param .b64 param1;
	st.param.b64 	[param1], 0;
	.param .b32 retval0;
	call.uni (retval0), 
	vprintf, 
	(
	param0, 
	param1
	);
	ld.param.b32 	%r1, [retval0];
	} // callseq 0
	ret;

}
	// .globl	_Z4sortPii
.visible .entry _Z4sortPii(
	.param .u64 .ptr .align 1 _Z4sortPii_param_0,
	.param .u32 _Z4sortPii_param_1
)
{
	.reg .pred 	%p<31>;
	.reg .b32 	%r<45>;
	.reg .b64 	%rd<9>;

	ld.param.u64 	%rd4, [_Z4sortPii_param_0];
	ld.param.u32 	%r29, [_Z4sortPii_param_1];
	mov.u32 	%r1, %tid.x;
	mov.u32 	%r30, %ctaid.x;
	mov.u32 	%r2, %ntid.x;
	mad.lo.s32 	%r3, %r30, %r2, %r1;
	setp.ge.s32 	%p3, %r3, %r29;
	@%p3 bra 	$L__BB1_25;
	cvta.to.global.u64 	%rd5, %rd4;
	add.s32 	%r4, %r2, -1;
	mul.wide.s32 	%rd6, %r3, 4;
	add.s64 	%rd1, %rd5, %rd6;
	add.s32 	%r32, %r3, 1;
	and.b32  	%r5, %r3, -2147483647;
	mul.wide.u32 	%rd7, %r3, 4;
	add.s64 	%rd2, %rd5, %rd7;
	mul.wide.u32 	%rd8, %r32, 4;
	add.s64 	%rd3, %rd5, %rd8;
	and.b32  	%r6, %r2, 3;
	setp.lt.u32 	%p4, %r2, 4;
	mov.b32 	%r44, 0;
	@%p4 bra 	$L__BB1_16;
	setp.eq.s32 	%p5, %r5, 1;
	setp.lt.u32 	%p6, %r1, %r4;
	and.b32  	%r44, %r2, 2044;
	and.b32  	%r34, %r3, 1;
	setp.eq.b32 	%p7, %r34, 1;
	not.pred 	%p8, %p7;
	and.pred  	%p1, %p8, %p6;
	and.pred  	%p2, %p5, %p6;
	and.b32  	%r35, %r2, -4;
	neg.s32 	%r41, %r35;
	not.pred 	%p9, %p1;
$L__BB1_3:
	@%p9 bra 	$L__BB1_6;
	ld.global.u32 	%r10, [%rd1];
	ld.global.u32 	%r11, [%rd1+4];
	setp.le.s32 	%p10, %r10, %r11;
	@%p10 bra 	$L__BB1_6;
	st.global.u32 	[%rd1+4], %r10;
	st.global.u32 	[%rd1], %r11;
$L__BB1_6:
	bar.sync 	0;
	not.pred 	%p11, %p2;
	@%p11 bra 	$L__BB1_9;
	ld.global.u32 	%r12, [%rd2];
	ld.global.u32 	%r13, [%rd3];
	setp.le.s32 	%p12, %r12, %r13;
	@%p12 bra 	$L__BB1_9;
	st.global.u32 	[%rd3], %r12;
	st.global.u32 	[%rd2], %r13;
$L__BB1_9:
	bar.sync 	0;
	@%p9 bra 	$L__BB1_12;
	ld.global.u32 	%r14, [%rd1];
	ld.global.u32 	%r15, [%rd1+4];
	setp.le.s32 	%p14, %r14, %r15;
	@%p14 bra 	$L__BB1_12;
	st.global.u32 	[%rd1+4], %r14;
	st.global.u32 	[%rd1], %r15;
$L__BB1_12:
	bar.sync 	0;
	@%p11 bra 	$L__BB1_15;
	ld.global.u32 	%r16, [%rd2];
	ld.global.u32 	%r17, [%rd3];
	setp.le.s32 	%p16, %r16, %r17;
	@%p16 bra 	$L__BB1_15;
	st.global.u32 	[%rd3], %r16;
	st.global.u32 	[%rd2], %r17;
$L__BB1_15:
	bar.sync 	0;
	add.s32 	%r41, %r41, 4;
	setp.ne.s32 	%p17, %r41, 0;
	@%p17 bra 	$L__BB1_3;
$L__BB1_16:
	setp.eq.s32 	%p18, %r6, 0;
	@%p18 bra 	$L__BB1_25;
	neg.s32 	%r43, %r6;
$L__BB1_18:
	.pragma "nounroll";
	setp.ge.u32 	%p19, %r1, %r4;
	or.b32  	%r37, %r44, %r3;
	and.b32  	%r38, %r37, 1;
	setp.eq.b32 	%p20, %r38, 1;
	or.pred  	%p21, %p20, %p19;
	@%p21 bra 	$L__BB1_21;
	ld.global.u32 	%r23, [%rd1];
	ld.global.u32 	%r24, [%rd1+4];
	setp.le.s32 	%p22, %r23, %r24;
	@%p22 bra 	$L__BB1_21;
	st.global.u32 	[%rd1+4], %r23;
	st.global.u32 	[%rd1], %r24;
$L__BB1_21:
	setp.ne.s32 	%p23, %r5, 1;
	setp.ge.u32 	%p24, %r1, %r4;
	and.b32  	%r40, %r44, 1;
	setp.eq.b32 	%p25, %r40, 1;
	not.pred 	%p26, %p25;
	or.pred  	%p27, %p23, %p26;
	or.pred  	%p28, %p27, %p24;
	@%p28 bra 	$L__BB1_24;
	ld.global.u32 	%r25, [%rd2];
	ld.global.u32 	%r26, [%rd3];
	setp.le.s32 	%p29, %r25, %r26;
	@%p29 bra 	$L__BB1_24;
	st.global.u32 	[%rd3], %r25;
	st.global.u32 	[%rd2], %r26;
$L__BB1_24:
	bar.sync 	0;
	add.s32 	%r44, %r44, 1;
	add.s32 	%r43, %r43, 1;
	setp.ne.s32 	%p30, %r43, 0;
	@%p30 bra 	$L__BB1_18;
$L__BB1_25:
	ret;

}


// ===== COMPILED SASS (sm_100) =====

	.target	sm_100

	.elftype	@"ET_EXEC"


//--------------------- .note.nv.tkinfo           --------------------------
	.section	.note.nv.tkinfo,"",@"SHT_NOTE"
	.sectionflags	@"SHF_NOTE_NV_TKINFO"
	.tkinfo
        /*0018*/ 	.word	0x00000002
        /*0030*/ 	.string	""
        /*0030*/ 	.string	"ptxas"
        /*0030*/ 	.string	"Cuda compilation tools, release 13.0, V13.0.88"
        /*0030*/ 	.string	"Build cuda_13.0.r13.0/compiler.36424714_0"
        /*0030*/ 	.string	"-arch sm_100 -m 64 "



//--------------------- .note.nv.cuinfo           --------------------------
	.section	.note.nv.cuinfo,"",@"SHT_NOTE"
	.sectionflags	@"SHF_NOTE_NV_CUINFO"
        /*0018*/ 	.short	0x0002
        /*001a*/ 	.short	0x0064
        /*001c*/ 	.short	0x0082
	.zero		2


//--------------------- .nv.info                  --------------------------
	.section	.nv.info,"",@"SHT_CUDA_INFO"
	.align	4


	//----- nvinfo : EIATTR_REGCOUNT
	.align		4
        /*0000*/ 	.byte	0x04, 0x2f
        /*0002*/ 	.short	(.L_2 - .L_1)
	.align		4
.L_1:
        /*0004*/ 	.word	index@(_Z10cuda_hellov)
        /*0008*/ 	.word	0x00000018


	//----- nvinfo : EIATTR_FRAME_SIZE
	.align		4
.L_2:
        /*000c*/ 	.byte	0x04, 0x11
        /*000e*/ 	.short	(.L_4 - .L_3)
	.align		4
.L_3:
        /*0010*/ 	.word	index@(_Z10cuda_hellov)
        /*0014*/ 	.word	0x00000000


	//----- nvinfo : EIATTR_REGCOUNT
	.align		4
.L_4:
        /*0018*/ 	.byte	0x04, 0x2f
        /*001a*/ 	.short	(.L_6 - .L_5)
	.align		4
.L_5:
        /*001c*/ 	.word	index@(_Z4sortPii)
        /*0020*/ 	.word	0x00000012


	//----- nvinfo : EIATTR_FRAME_SIZE
	.align		4
.L_6:
        /*0024*/ 	.byte	0x04, 0x11
        /*0026*/ 	.short	(.L_8 - .L_7)
	.align		4
.L_7:
        /*0028*/ 	.word	index@(_Z4sortPii)
        /*002c*/ 	.word	0x00000000


	//----- nvinfo : EIATTR_MIN_STACK_SIZE
	.align		4
.L_8:
        /*0030*/ 	.byte	0x04, 0x12
        /*0032*/ 	.short	(.L_10 - .L_9)
	.align		4
.L_9:
        /*0034*/ 	.word	index@(_Z4sortPii)
        /*0038*/ 	.word	0x00000000


	//----- nvinfo : EIATTR_MIN_STACK_SIZE
	.align		4
.L_10:
        /*003c*/ 	.byte	0x04, 0x12
        /*003e*/ 	.short	(.L_12 - .L_11)
	.align		4
.L_11:
        /*0040*/ 	.word	index@(_Z10cuda_hellov)
        /*0044*/ 	.word	0x00000000
.L_12:


//--------------------- .nv.compat                --------------------------
	.section	.nv.compat,"",@"SHT_CUDA_COMPAT_INFO"
	.align	4
        /*0000*/ 	.byte	0x02, 0x09, 0x00, 0x00, 0x02, 0x02, 0x01, 0x00, 0x02, 0x05, 0x05, 0x00, 0x03, 0x07, 0x01, 0x01
        /*0010*/ 	.byte	0x02, 0x03, 0x00, 0x00, 0x02, 0x06, 0x01, 0x00, 0x04, 0x0b, 0x08, 0x00, 0x09, 0x00, 0x00, 0x00
        /*0020*/ 	.byte	0x00, 0x00, 0x00, 0x00


//--------------------- .nv.info._Z4sortPii       --------------------------
	.section	.nv.info._Z4sortPii,"",@"SHT_CUDA_INFO"
	.sectionflags	@""
	.align	4


	//----- nvinfo : EIATTR_CUDA_API_VERSION
	.align		4
        /*0000*/ 	.byte	0x04, 0x37
        /*0002*/ 	.short	(.L_14 - .L_13)
.L_13:
        /*0004*/ 	.word	0x00000082


	//----- nvinfo : EIATTR_KPARAM_INFO
	.align		4
.L_14:
        /*0008*/ 	.byte	0x04, 0x17
        /*000a*/ 	.short	(.L_16 - .L_15)
.L_15:
        /*000c*/ 	.word	0x00000000
        /*0010*/ 	.short	0x0001
        /*0012*/ 	.short	0x0008
        /*0014*/ 	.byte	0x00, 0xf0, 0x11, 0x00


	//----- nvinfo : EIATTR_KPARAM_INFO
	.align		4
.L_16:
        /*0018*/ 	.byte	0x04, 0x17
        /*001a*/ 	.short	(.L_18 - .L_17)
.L_17:
        /*001c*/ 	.word	0x00000000
        /*0020*/ 	.short	0x0000
        /*0022*/ 	.short	0x0000
        /*0024*/ 	.byte	0x00, 0xf5, 0x21, 0x00


	//----- nvinfo : EIATTR_SPARSE_MMA_MASK
	.align		4
.L_18:
        /*0028*/ 	.byte	0x03, 0x50
        /*002a*/ 	.short	0x0000


	//----- nvinfo : EIATTR_MAXREG_COUNT
	.align		4
        /*002c*/ 	.byte	0x03, 0x1b
        /*002e*/ 	.short	0x00ff


	//----- nvinfo : EIATTR_NUM_BARRIERS
	.align		4
        /*0030*/ 	.byte	0x02, 0x4c
        /*0032*/ 	.byte	0x01
	.zero		1


	//----- nvinfo : EIATTR_MERCURY_ISA_VERSION
	.align		4
        /*0034*/ 	.byte	0x03, 0x5f
        /*0036*/ 	.short	0x0101


	//----- nvinfo : EIATTR_VRC_CTA_INIT_COUNT
	.align		4
        /*0038*/ 	.byte	0x02, 0x4a
	.zero		1
	.zero		1


	//----- nvinfo : EIATTR_EXIT_INSTR_OFFSETS
	.align		4
        /*003c*/ 	.byte	0x04, 0x1c
        /*003e*/ 	.short	(.L_20 - .L_19)


	//   ....[0]....
.L_19:
        /*0040*/ 	.word	0x00000070


	//   ....[1]....
        /*0044*/ 	.word	0x00000430


	//   ....[2]....
        /*0048*/ 	.word	0x00000610


	//----- nvinfo : EIATTR_CRS_STACK_SIZE
	.align		4
.L_20:
        /*004c*/ 	.byte	0x04, 0x1e
        /*004e*/ 	.short	(.L_22 - .L_21)
.L_21:
        /*0050*/ 	.word	0x00000000


	//----- nvinfo : EIATTR_CBANK_PARAM_SIZE
	.align		4
.L_22:
        /*0054*/ 	.byte	0x03, 0x19
        /*0056*/ 	.short	0x000c


	//----- nvinfo : EIATTR_PARAM_CBANK
	.align		4
        /*0058*/ 	.byte	0x04, 0x0a
        /*005a*/ 	.short	(.L_24 - .L_23)
	.align		4
.L_23:
        /*005c*/ 	.word	index@(.nv.constant0._Z4sortPii)
        /*0060*/ 	.short	0x0380
        /*0062*/ 	.short	0x000c


	//----- nvinfo : EIATTR_SW_WAR
	.align		4
.L_24:
        /*0064*/ 	.byte	0x04, 0x36
        /*0066*/ 	.short	(.L_26 - .L_25)
.L_25:
        /*0068*/ 	.word	0x00000008
.L_26:


//--------------------- .nv.info._Z10cuda_hellov  --------------------------
	.section	.nv.info._Z10cuda_hellov,"",@"SHT_CUDA_INFO"
	.sectionflags	@""
	.align	4


	//----- nvinfo : EIATTR_CUDA_API_VERSION
	.align		4
        /*0000*/ 	.byte	0x04, 0x37
        /*0002*/ 	.short	(.L_28 - .L_27)
.L_27:
        /*0004*/ 	.word	0x00000082


	//----- nvinfo : EIATTR_SPARSE_MMA_MASK
	.align		4
.L_28:
        /*0008*/ 	.byte	0x03, 0x50
        /*000a*/ 	.short	0x0000


	//----- nvinfo : EIATTR_MAXREG_COUNT
	.align		4
        /*000c*/ 	.byte	0x03, 0x1b
        /*000e*/ 	.short	0x00ff


	//----- nvinfo : EIATTR_EXTERNS
	.align		4
        /*0010*/ 	.byte	0x04, 0x0f
        /*0012*/ 	.short	(.L_30 - .L_29)


	//   ....[0]....
	.align		4
.L_29:
        /*0014*/ 	.word	index@(vprintf)


	//----- nvinfo : EIATTR_MERCURY_ISA_VERSION
	.align		4
.L_30:
        /*0018*/ 	.byte	0x03, 0x5f
        /*001a*/ 	.short	0x0101


	//----- nvinfo : EIATTR_VRC_CTA_INIT_COUNT
	.align		4
        /*001c*/ 	.byte	0x02, 0x4a
	.zero		1
	.zero		1


	//----- nvinfo : EIATTR_SYSCALL_OFFSETS
	.align		4
        /*0020*/ 	.byte	0x04, 0x46
        /*0022*/ 	.short	(.L_32 - .L_31)


	//   ....[0]....
.L_31:
        /*0024*/ 	.word	0x00000080


	//----- nvinfo : EIATTR_EXIT_INSTR_OFFSETS
	.align		4
.L_32:
        /*0028*/ 	.byte	0x04, 0x1c
        /*002a*/ 	.short	(.L_34 - .L_33)


	//   ....[0]....
.L_33:
        /*002c*/ 	.word	0x00000090


	//----- nvinfo : EIATTR_SW_WAR
	.align		4
.L_34:
        /*0030*/ 	.byte	0x04, 0x36
        /*0032*/ 	.short	(.L_36 - .L_35)
.L_35:
        /*0034*/ 	.word	0x00000008
.L_36:


//--------------------- .nv.callgraph             --------------------------
	.section	.nv.callgraph,"",@"SHT_CUDA_CALLGRAPH"
	.align	4
	.sectionentsize	8
	.align		4
        /*0000*/ 	.word	0x00000000
	.align		4
        /*0004*/ 	.word	0xffffffff
	.align		4
        /*0008*/ 	.word	index@(_Z10cuda_hellov)
	.align		4
        /*000c*/ 	.word	index@(vprintf)
	.align		4
        /*0010*/ 	.word	0x00000000
	.align		4
        /*0014*/ 	.word	0xfffffffe
	.align		4
        /*0018*/ 	.word	0x00000000
	.align		4
        /*001c*/ 	.word	0xfffffffd
	.align		4
        /*0020*/ 	.word	0x00000000
	.align		4
        /*0024*/ 	.word	0xfffffffc


//--------------------- .nv.constant4             --------------------------
	.section	.nv.constant4,"a",@progbits
	.align	8
	.align		8
.nv.constant4:
        /*0000*/ 	.dword	$str
	.align		8
        /*0008*/ 	.dword	vprintf


//--------------------- .text._Z4sortPii          --------------------------
	.section	.text._Z4sortPii,"ax",@progbits
	.align	128
        .global         _Z4sortPii
        .type           _Z4sortPii,@function
        .size           _Z4sortPii,(.L_x_18 - _Z4sortPii)
        .other          _Z4sortPii,@"STO_CUDA_ENTRY STV_DEFAULT"
_Z4sortPii:
.text._Z4sortPii:
[----:B------:R-:W-:Y:S01]  /*0000*/  LDC R1, c[0x0][0x37c] ;  /* 0x0000df00ff017b82 */ /* 0x000fe20000000800 */
[----:B------:R-:W0:Y:S07]  /*0010*/  S2R R0, SR_TID.X ;  /* 0x0000000000007919 */ /* 0x000e2e0000002100 */
[----:B------:R-:W0:Y:S01]  /*0020*/  S2UR UR4, SR_CTAID.X ;  /* 0x00000000000479c3 */ /* 0x000e220000002500 */
[----:B------:R-:W1:Y:S07]  /*0030*/  LDCU UR5, c[0x0][0x388] ;  /* 0x00007100ff0577ac */ /* 0x000e6e0008000800 */
[----:B------:R-:W0:Y:S02]  /*0040*/  LDC R13, c[0x0][0x360] ;  /* 0x0000d800ff0d7b82 */ /* 0x000e240000000800 */
[----:B0-----:R-:W-:-:S05]  /*0050*/  IMAD R8, R13, UR4, R0 ;  /* 0x000000040d087c24 */ /* 0x001fca000f8e0200 */
[----:B-1----:R-:W-:-:S13]  /*0060*/  ISETP.GE.AND P0, PT, R8, UR5, PT ;  /* 0x0000000508007c0c */ /* 0x002fda000bf06270 */
[----:B------:R-:W-:Y:S05]  /*0070*/  @P0 EXIT ;  /* 0x000000000000094d */ /* 0x000fea0003800000 */
[----:B------:R-:W0:Y:S01]  /*0080*/  LDC.64 R6, c[0x0][0x380] ;  /* 0x0000e000ff067b82 */ /* 0x000e220000000a00 */
[C---:B------:R-:W-:Y:S01]  /*0090*/  ISETP.GE.U32.AND P0, PT, R13.reuse, 0x4, PT ;  /* 0x000000040d00780c */ /* 0x040fe20003f06070 */
[C---:B------:R-:W-:Y:S01]  /*00a0*/  VIADD R3, R8.reuse, 0x1 ;  /* 0x0000000108037836 */ /* 0x040fe20000000000 */
[----:B------:R-:W1:Y:S01]  /*00b0*/  LDCU.64 UR4, c[0x0][0x358] ;  /* 0x00006b00ff0477ac */ /* 0x000e620008000a00 */
[C---:B------:R-:W-:Y:S01]  /*00c0*/  VIADD R9, R13.reuse, 0xffffffff ;  /* 0xffffffff0d097836 */ /* 0x040fe20000000000 */
[----:B------:R-:W-:Y:S01]  /*00d0*/  LOP3.LUT R15, R8, 0x80000001, RZ, 0xc0, !PT ;  /* 0x80000001080f7812 */ /* 0x000fe200078ec0ff */
[----:B------:R-:W-:Y:S01]  /*00e0*/  IMAD.MOV.U32 R11, RZ, RZ, RZ ;  /* 0x000000ffff0b7224 */ /* 0x000fe200078e00ff */
[----:B------:R-:W-:Y:S01]  /*00f0*/  LOP3.LUT R10, R13, 0x3, RZ, 0xc0, !PT ;  /* 0x000000030d0a7812 */ /* 0x000fe200078ec0ff */
[----:B0-----:R-:W-:-:S04]  /*0100*/  IMAD.WIDE.U32 R2, R3, 0x4, R6 ;  /* 0x0000000403027825 */ /* 0x001fc800078e0006 */
[----:B------:R-:W-:-:S04]  /*0110*/  IMAD.WIDE R4, R8, 0x4, R6 ;  /* 0x0000000408047825 */ /* 0x000fc800078e0206 */
[----:B------:R-:W-:Y:S01]  /*0120*/  IMAD.WIDE.U32 R6, R8, 0x4, R6 ;  /* 0x0000000408067825 */ /* 0x000fe200078e0006 */
[----:B-1----:R-:W-:Y:S06]  /*0130*/  @!P0 BRA `(.L_x_0) ;  /* 0x0000000000b88947 */ /* 0x002fec0003800000 */
[----:B------:R-:W-:Y:S02]  /*0140*/  ISETP.GE.U32.AND P0, PT, R0, R9, PT ;  /* 0x000000090000720c */ /* 0x000fe40003f06070 */
[----:B------:R-:W-:Y:S02]  /*0150*/  LOP3.LUT R11, R8, 0x1, RZ, 0xc0, !PT ;  /* 0x00000001080b7812 */ /* 0x000fe400078ec0ff */
[----:B------:R-:W-:Y:S02]  /*0160*/  LOP3.LUT R12, R13, 0xfffffffc, RZ, 0xc0, !PT ;  /* 0xfffffffc0d0c7812 */ /* 0x000fe400078ec0ff */
[----:B------:R-:W-:Y:S02]  /*0170*/  ISETP.NE.U32.AND P1, PT, R11, 0x1, !P0 ;  /* 0x000000010b00780c */ /* 0x000fe40004725070 */
[----:B------:R-:W-:Y:S01]  /*0180*/  ISETP.EQ.AND P0, PT, R15, 0x1, !P0 ;  /* 0x000000010f00780c */ /* 0x000fe20004702270 */
[----:B------:R-:W-:Y:S01]  /*0190*/  IMAD.MOV R12, RZ, RZ, -R12 ;  /* 0x000000ffff0c7224 */ /* 0x000fe200078e0a0c */
[----:B------:R-:W-:-:S11]  /*01a0*/  LOP3.LUT R11, R13, 0x7fc, RZ, 0xc0, !PT ;  /* 0x000007fc0d0b7812 */ /* 0x000fd600078ec0ff */
.L_x_9:
[----:B------:R-:W-:Y:S04]  /*01b0*/  BSSY.RECONVERGENT B0, `(.L_x_1) ;  /* 0x0000007000007945 */ /* 0x000fe80003800200 */
[----:B0123--:R-:W-:Y:S05]  /*01c0*/  @!P1 BRA `(.L_x_2) ;  /* 0x0000000000149947 */ /* 0x00ffea0003800000 */
[----:B------:R-:W2:Y:S04]  /*01d0*/  LDG.E R13, desc[UR4][R4.64] ;  /* 0x00000004040d7981 */ /* 0x000ea8000c1e1900 */
[----:B------:R-:W2:Y:S02]  /*01e0*/  LDG.E R14, desc[UR4][R4.64+0x4] ;  /* 0x00000404040e7981 */ /* 0x000ea4000c1e1900 */
[----:B--2---:R-:W-:-:S13]  /*01f0*/  ISETP.GT.AND P2, PT, R13, R14, PT ;  /* 0x0000000e0d00720c */ /* 0x004fda0003f44270 */
[----:B------:R0:W-:Y:S04]  /*0200*/  @P2 STG.E desc[UR4][R4.64+0x4], R13 ;  /* 0x0000040d04002986 */ /* 0x0001e8000c101904 */
[----:B------:R0:W-:Y:S02]  /*0210*/  @P2 STG.E desc[UR4][R4.64], R14 ;  /* 0x0000000e04002986 */ /* 0x0001e4000c101904 */
.L_x_2:
[----:B------:R-:W-:Y:S05]  /*0220*/  BSYNC.RECONVERGENT B0 ;  /* 0x0000000000007941 */ /* 0x000fea0003800200 */
.L_x_1:
[----:B------:R-:W-:Y:S06]  /*0230*/  BAR.SYNC.DEFER_BLOCKING 0x0 ;  /* 0x0000000000007b1d */ /* 0x000fec0000010000 */
[----:B------:R-:W-:Y:S04]  /*0240*/  BSSY.RECONVERGENT B0, `(.L_x_3) ;  /* 0x0000007000007945 */ /* 0x000fe80003800200 */
[----:B------:R-:W-:Y:S05]  /*0250*/  @!P0 BRA `(.L_x_4) ;  /* 0x0000000000148947 */ /* 0x000fea0003800000 */
[----:B0-----:R-:W2:Y:S04]  /*0260*/  LDG.E R13, desc[UR4][R6.64] ;  /* 0x00000004060d7981 */ /* 0x001ea8000c1e1900 */
[----:B------:R-:W2:Y:S02]  /*0270*/  LDG.E R14, desc[UR4][R2.64] ;  /* 0x00000004020e7981 */ /* 0x000ea4000c1e1900 */
[----:B--2---:R-:W-:-:S13]  /*0280*/  ISETP.GT.AND P2, PT, R13, R14, PT ;  /* 0x0000000e0d00720c */ /* 0x004fda0003f44270 */
[----:B------:R1:W-:Y:S04]  /*0290*/  @P2 STG.E desc[UR4][R2.64], R13 ;  /* 0x0000000d02002986 */ /* 0x0003e8000c101904 */
[----:B------:R1:W-:Y:S02]  /*02a0*/  @P2 STG.E desc[UR4][R6.64], R14 ;  /* 0x0000000e06002986 */ /* 0x0003e4000c101904 */
.L_x_4:
[----:B------:R-:W-:Y:S05]  /*02b0*/  BSYNC.RECONVERGENT B0 ;  /* 0x0000000000007941 */ /* 0x000fea0003800200 */
.L_x_3:
[----:B------:R-:W-:Y:S06]  /*02c0*/  BAR.SYNC.DEFER_BLOCKING 0x0 ;  /* 0x0000000000007b1d */ /* 0x000fec0000010000 */
[----:B------:R-:W-:Y:S04]  /*02d0*/  BSSY.RECONVERGENT B0, `(.L_x_5) ;  /* 0x0000007000007945 */ /* 0x000fe80003800200 */
[----:B------:R-:W-:Y:S05]  /*02e0*/  @!P1 BRA `(.L_x_6) ;  /* 0x0000000000149947 */ /* 0x000fea0003800000 */
[----:B01----:R-:W2:Y:S04]  /*02f0*/  LDG.E R13, desc[UR4][R4.64] ;  /* 0x00000004040d7981 */ /* 0x003ea8000c1e1900 */
[----:B------:R-:W2:Y:S02]  /*0300*/  LDG.E R14, desc[UR4][R4.64+0x4] ;  /* 0x00000404040e7981 */ /* 0x000ea4000c1e1900 */
[----:B--2---:R-:W-:-:S13]  /*0310*/  ISETP.GT.AND P2, PT, R13, R14, PT ;  /* 0x0000000e0d00720c */ /* 0x004fda0003f44270 */
[----:B------:R2:W-:Y:S04]  /*0320*/  @P2 STG.E desc[UR4][R4.64+0x4], R13 ;  /* 0x0000040d04002986 */ /* 0x0005e8000c101904 */
[----:B------:R2:W-:Y:S02]  /*0330*/  @P2 STG.E desc[UR4][R4.64], R14 ;  /* 0x0000000e04002986 */ /* 0x0005e4000c101904 */
.L_x_6:
[----:B------:R-:W-:Y:S05]  /*0340*/  BSYNC.RECONVERGENT B0 ;  /* 0x0000000000007941 */ /* 0x000fea0003800200 */
.L_x_5:
[----:B------:R-:W-:Y:S01]  /*0350*/  VIADD R12, R12, 0x4 ;  /* 0x000000040c0c7836 */ /* 0x000fe20000000000 */
[----:B------:R-:W-:Y:S04]  /*0360*/  BAR.SYNC.DEFER_BLOCKING 0x0 ;  /* 0x0000000000007b1d */ /* 0x000fe80000010000 */
[----:B------:R-:W-:Y:S02]  /*0370*/  ISETP.NE.AND P3, PT, R12, RZ, PT ;  /* 0x000000ff0c00720c */ /* 0x000fe40003f65270 */
[----:B------:R-:W-:Y:S04]  /*0380*/  BSSY.RECONVERGENT B0, `(.L_x_7) ;  /* 0x0000007000007945 */ /* 0x000fe80003800200 */
[----:B------:R-:W-:Y:S07]  /*0390*/  @!P0 BRA `(.L_x_8) ;  /* 0x0000000000148947 */ /* 0x000fee0003800000 */
[----:B012---:R-:W2:Y:S04]  /*03a0*/  LDG.E R13, desc[UR4][R6.64] ;  /* 0x00000004060d7981 */ /* 0x007ea8000c1e1900 */
[----:B------:R-:W2:Y:S02]  /*03b0*/  LDG.E R14, desc[UR4][R2.64] ;  /* 0x00000004020e7981 */ /* 0x000ea4000c1e1900 */
[----:B--2---:R-:W-:-:S13]  /*03c0*/  ISETP.GT.AND P2, PT, R13, R14, PT ;  /* 0x0000000e0d00720c */ /* 0x004fda0003f44270 */
[----:B------:R3:W-:Y:S04]  /*03d0*/  @P2 STG.E desc[UR4][R2.64], R13 ;  /* 0x0000000d02002986 */ /* 0x0007e8000c101904 */
[----:B------:R3:W-:Y:S02]  /*03e0*/  @P2 STG.E desc[UR4][R6.64], R14 ;  /* 0x0000000e06002986 */ /* 0x0007e4000c101904 */
.L_x_8:
[----:B------:R-:W-:Y:S05]  /*03f0*/  BSYNC.RECONVERGENT B0 ;  /* 0x0000000000007941 */ /* 0x000fea0003800200 */
.L_x_7:
[----:B------:R-:W-:Y:S06]  /*0400*/  BAR.SYNC.DEFER_BLOCKING 0x0 ;  /* 0x0000000000007b1d */ /* 0x000fec0000010000 */
[----:B------:R-:W-:Y:S05]  /*0410*/  @P3 BRA `(.L_x_9) ;  /* 0xfffffffc00643947 */ /* 0x000fea000383ffff */
.L_x_0:
[----:B------:R-:W-:-:S13]  /*0420*/  ISETP.NE.AND P0, PT, R10, RZ, PT ;  /* 0x000000ff0a00720c */ /* 0x000fda0003f05270 */
[----:B------:R-:W-:Y:S05]  /*0430*/  @!P0 EXIT ;  /* 0x000000000000894d */ /* 0x000fea0003800000 */
[----:B------:R-:W-:Y:S01]  /*0440*/  ISETP.GE.U32.AND P2, PT, R0, R9, PT ;  /* 0x000000090000720c */ /* 0x000fe20003f46070 */
[----:B------:R-:W-:-:S12]  /*0450*/  IMAD.MOV R10, RZ, RZ, -R10 ;  /* 0x000000ffff0a7224 */ /* 0x000fd800078e0a0a */
.L_x_14:
[C---:B0---4-:R-:W-:Y:S01]  /*0460*/  LOP3.LUT R12, R11.reuse, 0x1, RZ, 0xc0, !PT ;  /* 0x000000010b0c7812 */ /* 0x051fe200078ec0ff */
[----:B------:R-:W-:Y:S01]  /*0470*/  VIADD R10, R10, 0x1 ;  /* 0x000000010a0a7836 */ /* 0x000fe20000000000 */
[----:B------:R-:W-:Y:S02]  /*0480*/  BSSY.RECONVERGENT B0, `(.L_x_10) ;  /* 0x000000d000007945 */ /* 0x000fe40003800200 */
[----:B------:R-:W-:Y:S02]  /*0490*/  ISETP.NE.U32.AND P0, PT, R12, 0x1, PT ;  /* 0x000000010c00780c */ /* 0x000fe40003f05070 */
[----:B------:R-:W-:Y:S02]  /*04a0*/  LOP3.LUT R12, R11, 0x1, R8, 0xc8, !PT ;  /* 0x000000010b0c7812 */ /* 0x000fe400078ec808 */
[----:B------:R-:W-:Y:S02]  /*04b0*/  ISETP.NE.OR P0, PT, R15, 0x1, P0 ;  /* 0x000000010f00780c */ /* 0x000fe40000705670 */
[----:B------:R-:W-:-:S02]  /*04c0*/  ISETP.EQ.U32.OR P3, PT, R12, 0x1, P2 ;  /* 0x000000010c00780c */ /* 0x000fc40001762470 */
[----:B------:R-:W-:Y:S02]  /*04d0*/  ISETP.NE.AND P1, PT, R10, RZ, PT ;  /* 0x000000ff0a00720c */ /* 0x000fe40003f25270 */
[----:B------:R-:W-:-:S09]  /*04e0*/  ISETP.GE.U32.OR P0, PT, R0, R9, P0 ;  /* 0x000000090000720c */ /* 0x000fd20000706470 */
[----:B------:R-:W-:Y:S05]  /*04f0*/  @P3 BRA `(.L_x_11) ;  /* 0x0000000000143947 */ /* 0x000fea0003800000 */
[----:B0123--:R-:W2:Y:S04]  /*0500*/  LDG.E R13, desc[UR4][R4.64] ;  /* 0x00000004040d7981 */ /* 0x00fea8000c1e1900 */
[----:B------:R-:W2:Y:S02]  /*0510*/  LDG.E R12, desc[UR4][R4.64+0x4] ;  /* 0x00000404040c7981 */ /* 0x000ea4000c1e1900 */
[----:B--2---:R-:W-:-:S13]  /*0520*/  ISETP.GT.AND P3, PT, R13, R12, PT ;  /* 0x0000000c0d00720c */ /* 0x004fda0003f64270 */
[----:B------:R4:W-:Y:S04]  /*0530*/  @P3 STG.E desc[UR4][R4.64+0x4], R13 ;  /* 0x0000040d04003986 */ /* 0x0009e8000c101904 */
[----:B------:R4:W-:Y:S02]  /*0540*/  @P3 STG.E desc[UR4][R4.64], R12 ;  /* 0x0000000c04003986 */ /* 0x0009e4000c101904 */
.L_x_11:
[----:B------:R-:W-:Y:S05]  /*0550*/  BSYNC.RECONVERGENT B0 ;  /* 0x0000000000007941 */ /* 0x000fea0003800200 */
.L_x_10:
[----:B------:R-:W-:Y:S04]  /*0560*/  BSSY.RECONVERGENT B0, `(.L_x_12) ;  /* 0x0000007000007945 */ /* 0x000fe80003800200 */
[----:B------:R-:W-:Y:S05]  /*0570*/  @P0 BRA `(.L_x_13) ;  /* 0x0000000000140947 */ /* 0x000fea0003800000 */
[----:B01234-:R-:W2:Y:S04]  /*0580*/  LDG.E R13, desc[UR4][R6.64] ;  /* 0x00000004060d7981 */ /* 0x01fea8000c1e1900 */
[----:B------:R-:W2:Y:S02]  /*0590*/  LDG.E R12, desc[UR4][R2.64] ;  /* 0x00000004020c7981 */ /* 0x000ea4000c1e1900 */
[----:B--2---:R-:W-:-:S13]  /*05a0*/  ISETP.GT.AND P0, PT, R13, R12, PT ;  /* 0x0000000c0d00720c */ /* 0x004fda0003f04270 */
[----:B------:R0:W-:Y:S04]  /*05b0*/  @P0 STG.E desc[UR4][R2.64], R13 ;  /* 0x0000000d02000986 */ /* 0x0001e8000c101904 */
[----:B------:R0:W-:Y:S02]  /*05c0*/  @P0 STG.E desc[UR4][R6.64], R12 ;  /* 0x0000000c06000986 */ /* 0x0001e4000c101904 */
.L_x_13:
[----:B------:R-:W-:Y:S05]  /*05d0*/  BSYNC.RECONVERGENT B0 ;  /* 0x0000000000007941 */ /* 0x000fea0003800200 */
.L_x_12:
[----:B------:R-:W-:Y:S01]  /*05e0*/  BAR.SYNC.DEFER_BLOCKING 0x0 ;  /* 0x0000000000007b1d */ /* 0x000fe20000010000 */
[----:B------:R-:W-:-:S05]  /*05f0*/  VIADD R11, R11, 0x1 ;  /* 0x000000010b0b7836 */ /* 0x000fca0000000000 */
[----:B------:R-:W-:Y:S05]  /*0600*/  @P1 BRA `(.L_x_14) ;  /* 0xfffffffc00941947 */ /* 0x000fea000383ffff */
[----:B------:R-:W-:Y:S05]  /*0610*/  EXIT ;  /* 0x000000000000794d */ /* 0x000fea0003800000 */
.L_x_15:
[----:B------:R-:W-:-:S00]  /*0620*/  BRA `(.L_x_15) ;  /* 0xfffffffc00fc7947 */ /* 0x000fc0000383ffff */
[----:B------:R-:W-:-:S00]  /*0630*/  NOP ;  /* 0x0000000000007918 */ /* 0x000fc00000000000 */
        /* <DEDUP_REMOVED lines=12> */
.L_x_18:


//--------------------- .text._Z10cuda_hellov     --------------------------
	.section	.text._Z10cuda_hellov,"ax",@progbits
	.align	128
        .global         _Z10cuda_hellov
        .type           _Z10cuda_hellov,@function
        .size           _Z10cuda_hellov,(.L_x_19 - _Z10cuda_hellov)
        .other          _Z10cuda_hellov,@"STO_CUDA_ENTRY STV_DEFAULT"
_Z10cuda_hellov:
.text._Z10cuda_hellov:
[----:B------:R-:W0:Y:S01]  /*0000*/  LDC R1, c[0x0][0x37c] ;  /* 0x0000df00ff017b82 */ /* 0x000e220000000800 */
[----:B------:R-:W-:Y:S01]  /*0010*/  MOV R0, 0x8 ;  /* 0x0000000800007802 */ /* 0x000fe20000000f00 */
[----:B------:R-:W1:Y:S01]  /*0020*/  LDCU.64 UR4, c[0x4][URZ] ;  /* 0x01000000ff0477ac */ /* 0x000e620008000a00 */
[----:B------:R-:W-:-:S05]  /*0030*/  CS2R R6, SRZ ;  /* 0x0000000000067805 */ /* 0x000fca000001ff00 */
[----:B------:R2:W3:Y:S01]  /*0040*/  LDC.64 R2, c[0x4][R0] ;  /* 0x0100000000027b82 */ /* 0x0004e20000000a00 */
[----:B-1----:R-:W-:Y:S02]  /*0050*/  IMAD.U32 R4, RZ, RZ, UR4 ;  /* 0x00000004ff047e24 */ /* 0x002fe4000f8e00ff */
[----:B--2---:R-:W-:-:S07]  /*0060*/  IMAD.U32 R5, RZ, RZ, UR5 ;  /* 0x00000005ff057e24 */ /* 0x004fce000f8e00ff */
[----:B------:R-:W-:-:S07]  /*0070*/  LEPC R20, `(.L_x_16) ;  /* 0x000000001014794e */ /* 0x000fce0000000000 */
[----:B0--3--:R-:W-:Y:S05]  /*0080*/  CALL.ABS.NOINC R2 ;  /* 0x0000000002007343 */ /* 0x009fea0003c00000 */
.L_x_16:
[----:B------:R-:W-:Y:S05]  /*0090*/  EXIT ;  /* 0x000000000000794d */ /* 0x000fea0003800000 */
.L_x_17:
        /* <DEDUP_REMOVED lines=14> */
.L_x_19:


//--------------------- .nv.global.init           --------------------------
	.section	.nv.global.init,"aw",@progbits
.nv.global.init:
	.type		$str,@object
	.size		$str,(.L_0 - $str)
$str:
        /*0000*/ 	.byte	0x48, 0x65, 0x6c, 0x6c, 0x6f, 0x20, 0x57, 0x6f, 0x72, 0x6c, 0x64, 0x20, 0x66, 0x72, 0x6f, 0x6d
        /*0010*/ 	.byte	0x20, 0x47, 0x50, 0x55, 0x21, 0x0a, 0x00
.L_0:


//--------------------- .nv.shared.reserved.0     --------------------------
	.section	.nv.shared.reserved.0,"aw",@nobits
	.weak		__nv_reservedSMEM_offset_0_alias
	.size		__nv_reservedSMEM_offset_0_alias, 0, 64
	.other		__nv_reservedSMEM_offset_0_alias,@"STO_CUDA_RESERVED_SHARED STV_DEFAULT"
__nv_reservedSMEM_offset_0_alias:
	.zero		0
	.zero		64


//--------------------- .nv.constant0._Z4sortPii  --------------------------
	.section	.nv.constant0._Z4sortPii,"a",@progbits
	.sectionflags	@""
	.align	4
.nv.constant0._Z4sortPii:
	.zero		908


//--------------------- .nv.constant0._Z10cuda_hellov --------------------------
	.section	.nv.constant0._Z10cuda_hellov,"a",@progbits
	.sectionflags	@""
	.align	4
.nv.constant0._Z10cuda_hellov:
	.zero		896


//--------------------- SYMBOLS --------------------------

	.type		.nv.reservedSmem.offset0,@object
	.size		.nv.reservedSmem.offset0,0x4
	.type		vprintf,@function
